//
// Generated by NVIDIA NVVM Compiler
//
// Compiler Build ID: CL-36424714
// Cuda compilation tools, release 13.0, V13.0.88
// Based on NVVM 20.0.0
//

.version 9.0
.target sm_100
.address_size 64

	// .globl	_Z5crackPcS_
.extern .func  (.param .b64 func_retval0) malloc
(
	.param .b64 malloc_param_0
)
;
.extern .func  (.param .b32 func_retval0) vprintf
(
	.param .b64 vprintf_param_0,
	.param .b64 vprintf_param_1
)
;
.global .align 1 .b8 $str[36] = {89, 111, 117, 114, 32, 112, 97, 115, 115, 119, 111, 114, 100, 32, 105, 115, 32, 99, 114, 97, 99, 107, 101, 100, 32, 58, 32, 37, 115, 32, 61, 32, 37, 115, 10};

.visible .entry _Z5crackPcS_(
	.param .u64 .ptr .align 1 _Z5crackPcS__param_0,
	.param .u64 .ptr .align 1 _Z5crackPcS__param_1
)
{
	.local .align 16 .b8 	__local_depot0[32];
	.reg .b64 	%SP;
	.reg .b64 	%SPL;
	.reg .pred 	%p<25>;
	.reg .b16 	%rs<71>;
	.reg .b32 	%r<14>;
	.reg .b64 	%rd<35>;

	mov.u64 	%SPL, __local_depot0;
	cvta.local.u64 	%SP, %SPL;
	ld.param.u64 	%rd8, [_Z5crackPcS__param_0];
	ld.param.u64 	%rd9, [_Z5crackPcS__param_1];
	cvta.to.global.u64 	%rd10, %rd9;
	cvta.to.global.u64 	%rd11, %rd8;
	add.u64 	%rd12, %SP, 0;
	add.u64 	%rd13, %SPL, 0;
	add.u64 	%rd14, %SP, 4;
	add.u64 	%rd15, %SPL, 4;
	mov.u32 	%r1, %ctaid.x;
	cvt.u64.u32 	%rd16, %r1;
	add.s64 	%rd17, %rd11, %rd16;
	ld.global.u8 	%rs1, [%rd17];
	mov.u32 	%r2, %ctaid.y;
	cvt.u64.u32 	%rd18, %r2;
	add.s64 	%rd19, %rd11, %rd18;
	ld.global.u8 	%rs2, [%rd19];
	mov.u32 	%r3, %tid.x;
	cvt.u64.u32 	%rd20, %r3;
	add.s64 	%rd21, %rd10, %rd20;
	ld.global.u8 	%rs3, [%rd21];
	mov.u32 	%r4, %tid.y;
	cvt.u64.u32 	%rd22, %r4;
	add.s64 	%rd23, %rd10, %rd22;
	ld.global.u8 	%rs4, [%rd23];
	cvt.u32.u16 	%r5, %rs4;
	cvt.u32.u16 	%r6, %rs3;
	prmt.b32 	%r7, %r6, %r5, 0x3340U;
	cvt.u32.u16 	%r8, %rs2;
	cvt.u32.u16 	%r9, %rs1;
	prmt.b32 	%r10, %r9, %r8, 0x3340U;
	prmt.b32 	%r11, %r10, %r7, 0x5410U;
	st.local.u32 	[%rd13], %r11;
	mov.b16 	%rs21, 116;
	st.local.u8 	[%rd15], %rs21;
	mov.b16 	%rs22, 100;
	st.local.u8 	[%rd15+1], %rs22;
	mov.b16 	%rs23, 48;
	st.local.u8 	[%rd15+2], %rs23;
	mov.b16 	%rs24, 50;
	st.local.u8 	[%rd15+3], %rs24;
	mov.b16 	%rs25, 0;
	st.local.u8 	[%rd15+4], %rs25;
	{ // callseq 0, 0
	.param .b64 param0;
	st.param.b64 	[param0], 11;
	.param .b64 retval0;
	call.uni (retval0), 
	malloc, 
	(
	param0
	);
	ld.param.b64 	%rd34, [retval0];
	} // callseq 0
	mov.b16 	%rs26, 118;
	st.u8 	[%rd34], %rs26;
	mov.b16 	%rs27, 114;
	st.u8 	[%rd34+1], %rs27;
	mov.b16 	%rs28, 117;
	st.u8 	[%rd34+2], %rs28;
	mov.b16 	%rs29, 103;
	st.u8 	[%rd34+3], %rs29;
	mov.b16 	%rs30, 97;
	st.u8 	[%rd34+4], %rs30;
	mov.b16 	%rs31, 99;
	st.u8 	[%rd34+5], %rs31;
	st.u8 	[%rd34+6], %rs24;
	mov.b16 	%rs32, 54;
	st.u8 	[%rd34+8], %rs32;
	st.u8 	[%rd34+10], %rs25;
	st.u8 	[%rd34+7], %rs24;
	st.u8 	[%rd34+9], %rs24;
	{ // callseq 1, 0
	.param .b64 param0;
	st.param.b64 	[param0], 11;
	.param .b64 retval0;
	call.uni (retval0), 
	malloc, 
	(
	param0
	);
	ld.param.b64 	%rd33, [retval0];
	} // callseq 1
	add.s16 	%rs33, %rs1, 2;
	cvt.s16.s8 	%rs68, %rs33;
	st.u8 	[%rd33], %rs33;
	add.s16 	%rs34, %rs1, -2;
	cvt.s16.s8 	%rs6, %rs34;
	st.u8 	[%rd33+1], %rs34;
	add.s16 	%rs35, %rs1, 1;
	cvt.s16.s8 	%rs7, %rs35;
	st.u8 	[%rd33+2], %rs35;
	add.s16 	%rs36, %rs2, 3;
	cvt.s16.s8 	%rs8, %rs36;
	st.u8 	[%rd33+3], %rs36;
	add.s16 	%rs37, %rs2, -3;
	cvt.s16.s8 	%rs9, %rs37;
	st.u8 	[%rd33+4], %rs37;
	add.s16 	%rs38, %rs2, -1;
	cvt.s16.s8 	%rs10, %rs38;
	st.u8 	[%rd33+5], %rs38;
	add.s16 	%rs39, %rs3, 2;
	cvt.s16.s8 	%rs11, %rs39;
	st.u8 	[%rd33+6], %rs39;
	add.s16 	%rs40, %rs3, -2;
	cvt.s16.s8 	%rs12, %rs40;
	st.u8 	[%rd33+7], %rs40;
	add.s16 	%rs41, %rs4, 4;
	cvt.s16.s8 	%rs13, %rs41;
	st.u8 	[%rd33+8], %rs41;
	add.s16 	%rs42, %rs4, -4;
	cvt.s16.s8 	%rs14, %rs42;
	st.u8 	[%rd33+9], %rs42;
	st.u8 	[%rd33+10], %rs25;
	setp.lt.s16 	%p1, %rs68, 123;
	@%p1 bra 	$L__BB0_2;
	add.s16 	%rs68, %rs1, -23;
	st.u8 	[%rd33], %rs68;
	bra.uni 	$L__BB0_4;
$L__BB0_2:
	setp.gt.s16 	%p2, %rs68, 96;
	@%p2 bra 	$L__BB0_4;
	sub.s16 	%rs68, -64, %rs1;
	st.u8 	[%rd33], %rs68;
$L__BB0_4:
	setp.gt.s16 	%p3, %rs6, 122;
	@%p3 bra 	$L__BB0_7;
	setp.gt.s16 	%p4, %rs6, 96;
	@%p4 bra 	$L__BB0_8;
	sub.s16 	%rs43, -60, %rs1;
	st.u8 	[%rd33+1], %rs43;
	bra.uni 	$L__BB0_8;
$L__BB0_7:
	add.s16 	%rs44, %rs1, -27;
	st.u8 	[%rd33+1], %rs44;
$L__BB0_8:
	setp.gt.s16 	%p5, %rs7, 122;
	@%p5 bra 	$L__BB0_11;
	setp.gt.s16 	%p6, %rs7, 96;
	@%p6 bra 	$L__BB0_12;
	sub.s16 	%rs45, -63, %rs1;
	st.u8 	[%rd33+2], %rs45;
	bra.uni 	$L__BB0_12;
$L__BB0_11:
	add.s16 	%rs46, %rs1, -24;
	st.u8 	[%rd33+2], %rs46;
$L__BB0_12:
	setp.gt.s16 	%p7, %rs8, 122;
	@%p7 bra 	$L__BB0_15;
	setp.gt.s16 	%p8, %rs8, 96;
	@%p8 bra 	$L__BB0_16;
	sub.s16 	%rs47, -65, %rs2;
	st.u8 	[%rd33+3], %rs47;
	bra.uni 	$L__BB0_16;
$L__BB0_15:
	add.s16 	%rs48, %rs2, -22;
	st.u8 	[%rd33+3], %rs48;
$L__BB0_16:
	setp.gt.s16 	%p9, %rs9, 122;
	@%p9 bra 	$L__BB0_19;
	setp.gt.s16 	%p10, %rs9, 96;
	@%p10 bra 	$L__BB0_20;
	sub.s16 	%rs49, -59, %rs2;
	st.u8 	[%rd33+4], %rs49;
	bra.uni 	$L__BB0_20;
$L__BB0_19:
	add.s16 	%rs50, %rs2, -28;
	st.u8 	[%rd33+4], %rs50;
$L__BB0_20:
	setp.gt.s16 	%p11, %rs10, 122;
	@%p11 bra 	$L__BB0_23;
	setp.gt.s16 	%p12, %rs10, 96;
	@%p12 bra 	$L__BB0_24;
	sub.s16 	%rs51, -61, %rs2;
	st.u8 	[%rd33+5], %rs51;
	bra.uni 	$L__BB0_24;
$L__BB0_23:
	add.s16 	%rs52, %rs2, -26;
	st.u8 	[%rd33+5], %rs52;
$L__BB0_24:
	setp.gt.s16 	%p13, %rs11, 57;
	@%p13 bra 	$L__BB0_27;
	setp.gt.s16 	%p14, %rs11, 47;
	@%p14 bra 	$L__BB0_28;
	sub.s16 	%rs53, 94, %rs3;
	st.u8 	[%rd33+6], %rs53;
	bra.uni 	$L__BB0_28;
$L__BB0_27:
	add.s16 	%rs54, %rs3, -7;
	st.u8 	[%rd33+6], %rs54;
$L__BB0_28:
	setp.gt.s16 	%p15, %rs12, 57;
	@%p15 bra 	$L__BB0_31;
	setp.gt.s16 	%p16, %rs12, 47;
	@%p16 bra 	$L__BB0_32;
	sub.s16 	%rs55, 98, %rs3;
	st.u8 	[%rd33+7], %rs55;
	bra.uni 	$L__BB0_32;
$L__BB0_31:
	add.s16 	%rs56, %rs3, -11;
	st.u8 	[%rd33+7], %rs56;
$L__BB0_32:
	setp.gt.s16 	%p17, %rs13, 57;
	@%p17 bra 	$L__BB0_35;
	setp.gt.s16 	%p18, %rs13, 47;
	@%p18 bra 	$L__BB0_36;
	sub.s16 	%rs57, 92, %rs4;
	st.u8 	[%rd33+8], %rs57;
	bra.uni 	$L__BB0_36;
$L__BB0_35:
	add.s16 	%rs58, %rs4, -5;
	st.u8 	[%rd33+8], %rs58;
$L__BB0_36:
	setp.gt.s16 	%p19, %rs14, 57;
	@%p19 bra 	$L__BB0_39;
	setp.gt.s16 	%p20, %rs14, 47;
	@%p20 bra 	$L__BB0_40;
	sub.s16 	%rs59, 100, %rs4;
	st.u8 	[%rd33+9], %rs59;
	bra.uni 	$L__BB0_40;
$L__BB0_39:
	add.s16 	%rs60, %rs4, -13;
	st.u8 	[%rd33+9], %rs60;
$L__BB0_40:
	and.b16  	%rs62, %rs68, 255;
	setp.eq.s16 	%p21, %rs62, 0;
	mov.b16 	%rs61, 0;
	mov.u16 	%rs70, %rs61;
	@%p21 bra 	$L__BB0_43;
$L__BB0_41:
	ld.u8 	%rs63, [%rd34];
	and.b16  	%rs64, %rs68, 255;
	setp.ne.s16 	%p22, %rs64, %rs63;
	mov.u16 	%rs70, %rs68;
	@%p22 bra 	$L__BB0_43;
	add.s64 	%rd5, %rd33, 1;
	add.s64 	%rd34, %rd34, 1;
	ld.u8 	%rs68, [%rd33+1];
	setp.ne.s16 	%p23, %rs68, 0;
	mov.u64 	%rd33, %rd5;
	mov.u16 	%rs70, %rs61;
	@%p23 bra 	$L__BB0_41;
$L__BB0_43:
	ld.u8 	%rs66, [%rd34];
	and.b16  	%rs67, %rs70, 255;
	setp.ne.s16 	%p24, %rs67, %rs66;
	@%p24 bra 	$L__BB0_45;
	add.u64 	%rd26, %SP, 16;
	add.u64 	%rd27, %SPL, 16;
	st.local.v2.u64 	[%rd27], {%rd12, %rd14};
	mov.u64 	%rd30, $str;
	cvta.global.u64 	%rd31, %rd30;
	{ // callseq 2, 0
	.param .b64 param0;
	st.param.b64 	[param0], %rd31;
	.param .b64 param1;
	st.param.b64 	[param1], %rd26;
	.param .b32 retval0;
	call.uni (retval0), 
	vprintf, 
	(
	param0, 
	param1
	);
	ld.param.b32 	%r12, [retval0];
	} // callseq 2
$L__BB0_45:
	ret;

}


// ===== COMPILED SASS (sm_100) =====

	.target	sm_100

	.elftype	@"ET_EXEC"


//--------------------- .note.nv.tkinfo           --------------------------
	.section	.note.nv.tkinfo,"",@"SHT_NOTE"
	.sectionflags	@"SHF_NOTE_NV_TKINFO"
	.tkinfo
        /*0018*/ 	.word	0x00000002
        /*0030*/ 	.string	""
        /*0030*/ 	.string	"ptxas"
        /*0030*/ 	.string	"Cuda compilation tools, release 13.0, V13.0.88"
        /*0030*/ 	.string	"Build cuda_13.0.r13.0/compiler.36424714_0"
        /*0030*/ 	.string	"-arch sm_100 -m 64 "



//--------------------- .note.nv.cuinfo           --------------------------
	.section	.note.nv.cuinfo,"",@"SHT_NOTE"
	.sectionflags	@"SHF_NOTE_NV_CUINFO"
        /*0018*/ 	.short	0x0002
        /*001a*/ 	.short	0x0064
        /*001c*/ 	.short	0x0082
	.zero		2


//--------------------- .nv.info                  --------------------------
	.section	.nv.info,"",@"SHT_CUDA_INFO"
	.align	4


	//----- nvinfo : EIATTR_REGCOUNT
	.align		4
        /*0000*/ 	.byte	0x04, 0x2f
        /*0002*/ 	.short	(.L_2 - .L_1)
	.align		4
.L_1:
        /*0004*/ 	.word	index@(_Z5crackPcS_)
        /*0008*/ 	.word	0x00000020


	//----- nvinfo : EIATTR_FRAME_SIZE
	.align		4
.L_2:
        /*000c*/ 	.byte	0x04, 0x11
        /*000e*/ 	.short	(.L_4 - .L_3)
	.align		4
.L_3:
        /*0010*/ 	.word	index@(_Z5crackPcS_)
        /*0014*/ 	.word	0x00000020


	//----- nvinfo : EIATTR_MIN_STACK_SIZE
	.align		4
.L_4:
        /*0018*/ 	.byte	0x04, 0x12
        /*001a*/ 	.short	(.L_6 - .L_5)
	.align		4
.L_5:
        /*001c*/ 	.word	index@(_Z5crackPcS_)
        /*0020*/ 	.word	0x00000020
.L_6:


//--------------------- .nv.compat                --------------------------
	.section	.nv.compat,"",@"SHT_CUDA_COMPAT_INFO"
	.align	4
        /*0000*/ 	.byte	0x02, 0x09, 0x00, 0x00, 0x02, 0x02, 0x01, 0x00, 0x02, 0x05, 0x05, 0x00, 0x03, 0x07, 0x01, 0x01
        /*0010*/ 	.byte	0x02, 0x03, 0x00, 0x00, 0x02, 0x06, 0x01, 0x00, 0x04, 0x0b, 0x08, 0x00, 0x09, 0x00, 0x00, 0x00
        /*0020*/ 	.byte	0x00, 0x00, 0x00, 0x00


//--------------------- .nv.info._Z5crackPcS_     --------------------------
	.section	.nv.info._Z5crackPcS_,"",@"SHT_CUDA_INFO"
	.sectionflags	@""
	.align	4


	//----- nvinfo : EIATTR_CUDA_API_VERSION
	.align		4
        /*0000*/ 	.byte	0x04, 0x37
        /*0002*/ 	.short	(.L_8 - .L_7)
.L_7:
        /*0004*/ 	.word	0x00000082


	//----- nvinfo : EIATTR_KPARAM_INFO
	.align		4
.L_8:
        /*0008*/ 	.byte	0x04, 0x17
        /*000a*/ 	.short	(.L_10 - .L_9)
.L_9:
        /*000c*/ 	.word	0x00000000
        /*0010*/ 	.short	0x0001
        /*0012*/ 	.short	0x0008
        /*0014*/ 	.byte	0x00, 0xf5, 0x21, 0x00


	//----- nvinfo : EIATTR_KPARAM_INFO
	.align		4
.L_10:
        /*0018*/ 	.byte	0x04, 0x17
        /*001a*/ 	.short	(.L_12 - .L_11)
.L_11:
        /*001c*/ 	.word	0x00000000
        /*0020*/ 	.short	0x0000
        /*0022*/ 	.short	0x0000
        /*0024*/ 	.byte	0x00, 0xf5, 0x21, 0x00


	//----- nvinfo : EIATTR_SPARSE_MMA_MASK
	.align		4
.L_12:
        /*0028*/ 	.byte	0x03, 0x50
        /*002a*/ 	.short	0x0000


	//----- nvinfo : EIATTR_MAXREG_COUNT
	.align		4
        /*002c*/ 	.byte	0x03, 0x1b
        /*002e*/ 	.short	0x00ff


	//----- nvinfo : EIATTR_EXTERNS
	.align		4
        /*0030*/ 	.byte	0x04, 0x0f
        /*0032*/ 	.short	(.L_14 - .L_13)


	//   ....[0]....
	.align		4
.L_13:
        /*0034*/ 	.word	index@(malloc)


	//   ....[1]....
	.align		4
        /*0038*/ 	.word	index@(vprintf)


	//----- nvinfo : EIATTR_MERCURY_ISA_VERSION
	.align		4
.L_14:
        /*003c*/ 	.byte	0x03, 0x5f
        /*003e*/ 	.short	0x0101


	//----- nvinfo : EIATTR_VRC_CTA_INIT_COUNT
	.align		4
        /*0040*/ 	.byte	0x02, 0x4a
	.zero		1
	.zero		1


	//----- nvinfo : EIATTR_SYSCALL_OFFSETS
	.align		4
        /*0044*/ 	.byte	0x04, 0x46
        /*0046*/ 	.short	(.L_16 - .L_15)


	//   ....[0]....
.L_15:
        /*0048*/ 	.word	0x00000330


	//   ....[1]....
        /*004c*/ 	.word	0x00000500


	//   ....[2]....
        /*0050*/ 	.word	0x00001100


	//----- nvinfo : EIATTR_EXIT_INSTR_OFFSETS
	.align		4
.L_16:
        /*0054*/ 	.byte	0x04, 0x1c
        /*0056*/ 	.short	(.L_18 - .L_17)


	//   ....[0]....
.L_17:
        /*0058*/ 	.word	0x00001020


	//   ....[1]....
        /*005c*/ 	.word	0x00001110


	//----- nvinfo : EIATTR_CRS_STACK_SIZE
	.align		4
.L_18:
        /*0060*/ 	.byte	0x04, 0x1e
        /*0062*/ 	.short	(.L_20 - .L_19)
.L_19:
        /*0064*/ 	.word	0x00000000


	//----- nvinfo : EIATTR_CBANK_PARAM_SIZE
	.align		4
.L_20:
        /*0068*/ 	.byte	0x03, 0x19
        /*006a*/ 	.short	0x0010


	//----- nvinfo : EIATTR_PARAM_CBANK
	.align		4
        /*006c*/ 	.byte	0x04, 0x0a
        /*006e*/ 	.short	(.L_22 - .L_21)
	.align		4
.L_21:
        /*0070*/ 	.word	index@(.nv.constant0._Z5crackPcS_)
        /*0074*/ 	.short	0x0380
        /*0076*/ 	.short	0x0010


	//----- nvinfo : EIATTR_SW_WAR
	.align		4
.L_22:
        /*0078*/ 	.byte	0x04, 0x36
        /*007a*/ 	.short	(.L_24 - .L_23)
.L_23:
        /*007c*/ 	.word	0x00000008
.L_24:


//--------------------- .nv.callgraph             --------------------------
	.section	.nv.callgraph,"",@"SHT_CUDA_CALLGRAPH"
	.align	4
	.sectionentsize	8
	.align		4
        /*0000*/ 	.word	0x00000000
	.align		4
        /*0004*/ 	.word	0xffffffff
	.align		4
        /*0008*/ 	.word	index@(_Z5crackPcS_)
	.align		4
        /*000c*/ 	.word	index@(vprintf)
	.align		4
        /*0010*/ 	.word	index@(_Z5crackPcS_)
	.align		4
        /*0014*/ 	.word	index@(malloc)
	.align		4
        /*0018*/ 	.word	0x00000000
	.align		4
        /*001c*/ 	.word	0xfffffffe
	.align		4
        /*0020*/ 	.word	0x00000000
	.align		4
        /*0024*/ 	.word	0xfffffffd
	.align		4
        /*0028*/ 	.word	0x00000000
	.align		4
        /*002c*/ 	.word	0xfffffffc


//--------------------- .nv.constant4             --------------------------
	.section	.nv.constant4,"a",@progbits
	.align	8
	.align		8
.nv.constant4:
        /*0000*/ 	.dword	malloc
	.align		8
        /*0008*/ 	.dword	vprintf
	.align		8
        /*0010*/ 	.dword	$str


//--------------------- .text._Z5crackPcS_        --------------------------
	.section	.text._Z5crackPcS_,"ax",@progbits
	.align	128
        .global         _Z5crackPcS_
        .type           _Z5crackPcS_,@function
        .size           _Z5crackPcS_,(.L_x_30 - _Z5crackPcS_)
        .other          _Z5crackPcS_,@"STO_CUDA_ENTRY STV_DEFAULT"
_Z5crackPcS_:
.text._Z5crackPcS_:
[----:B------:R-:W0:Y:S01]  /*0000*/  LDC R1, c[0x0][0x37c] ;  /* 0x0000df00ff017b82 */ /* 0x000e220000000800 */
[----:B------:R-:W1:Y:S07]  /*0010*/  S2R R4, SR_TID.X ;  /* 0x0000000000047919 */ /* 0x000e6e0000002100 */
[----:B------:R-:W2:Y:S01]  /*0020*/  S2UR UR4, SR_CTAID.X ;  /* 0x00000000000479c3 */ /* 0x000ea20000002500 */
[----:B------:R-:W2:Y:S01]  /*0030*/  LDCU.128 UR8, c[0x0][0x380] ;  /* 0x00007000ff0877ac */ /* 0x000ea20008000c00 */
[----:B0-----:R-:W-:Y:S01]  /*0040*/  VIADD R1, R1, 0xffffffe0 ;  /* 0xffffffe001017836 */ /* 0x001fe20000000000 */
[----:B------:R-:W0:Y:S01]  /*0050*/  S2R R10, SR_TID.Y ;  /* 0x00000000000a7919 */ /* 0x000e220000002200 */
[----:B------:R-:W3:Y:S04]  /*0060*/  LDCU.64 UR36, c[0x0][0x358] ;  /* 0x00006b00ff2477ac */ /* 0x000ee80008000a00 */
[----:B------:R-:W4:Y:S01]  /*0070*/  S2UR UR5, SR_CTAID.Y ;  /* 0x00000000000579c3 */ /* 0x000f220000002600 */
[----:B--2---:R-:W-:-:S04]  /*0080*/  UIADD3 UR6, UP0, UPT, UR4, UR8, URZ ;  /* 0x0000000804067290 */ /* 0x004fc8000ff1e0ff */
[----:B------:R-:W-:Y:S01]  /*0090*/  UIADD3.X UR7, UPT, UPT, URZ, UR9, URZ, UP0, !UPT ;  /* 0x00000009ff077290 */ /* 0x000fe200087fe4ff */
[----:B-1----:R-:W-:Y:S01]  /*00a0*/  IADD3 R4, P0, PT, R4, UR10, RZ ;  /* 0x0000000a04047c10 */ /* 0x002fe2000ff1e0ff */
[----:B----4-:R-:W-:Y:S01]  /*00b0*/  UIADD3 UR5, UP1, UPT, UR5, UR8, URZ ;  /* 0x0000000805057290 */ /* 0x010fe2000ff3e0ff */
[----:B0-----:R-:W-:-:S03]  /*00c0*/  IADD3 R10, P1, PT, R10, UR10, RZ ;  /* 0x0000000a0a0a7c10 */ /* 0x001fc6000ff3e0ff */
[----:B------:R-:W-:Y:S01]  /*00d0*/  UIADD3.X UR4, UPT, UPT, URZ, UR9, URZ, UP1, !UPT ;  /* 0x00000009ff047290 */ /* 0x000fe20008ffe4ff */
[----:B------:R-:W-:Y:S02]  /*00e0*/  IMAD.X R5, RZ, RZ, UR11, P0 ;  /* 0x0000000bff057e24 */ /* 0x000fe400080e06ff */
[----:B------:R-:W-:Y:S02]  /*00f0*/  IMAD.U32 R6, RZ, RZ, UR6 ;  /* 0x00000006ff067e24 */ /* 0x000fe4000f8e00ff */
[----:B------:R-:W-:Y:S01]  /*0100*/  IMAD.X R11, RZ, RZ, UR11, P1 ;  /* 0x0000000bff0b7e24 */ /* 0x000fe200088e06ff */
[----:B---3--:R0:W2:Y:S01]  /*0110*/  LDG.E.U8 R25, desc[UR36][R4.64] ;  /* 0x0000002404197981 */ /* 0x0080a2000c1e1100 */
[----:B------:R-:W-:Y:S02]  /*0120*/  IMAD.U32 R7, RZ, RZ, UR7 ;  /* 0x00000007ff077e24 */ /* 0x000fe4000f8e00ff */
[----:B------:R-:W-:Y:S01]  /*0130*/  IMAD.U32 R8, RZ, RZ, UR5 ;  /* 0x00000005ff087e24 */ /* 0x000fe2000f8e00ff */
[----:B------:R-:W2:Y:S01]  /*0140*/  LDG.E.U8 R22, desc[UR36][R10.64] ;  /* 0x000000240a167981 */ /* 0x000ea2000c1e1100 */
[----:B------:R-:W-:-:S03]  /*0150*/  IMAD.U32 R9, RZ, RZ, UR4 ;  /* 0x00000004ff097e24 */ /* 0x000fc6000f8e00ff */
[----:B------:R1:W3:Y:S04]  /*0160*/  LDG.E.U8 R23, desc[UR36][R6.64] ;  /* 0x0000002406177981 */ /* 0x0002e8000c1e1100 */
[----:B------:R-:W3:Y:S01]  /*0170*/  LDG.E.U8 R2, desc[UR36][R8.64] ;  /* 0x0000002408027981 */ /* 0x000ee2000c1e1100 */
[----:B------:R-:W-:Y:S02]  /*0180*/  IMAD.MOV.U32 R12, RZ, RZ, 0x30 ;  /* 0x00000030ff0c7424 */ /* 0x000fe400078e00ff */
[----:B------:R-:W-:-:S03]  /*0190*/  IMAD.MOV.U32 R0, RZ, RZ, 0x64 ;  /* 0x00000064ff007424 */ /* 0x000fc600078e00ff */
[----:B0-----:R-:W-:Y:S01]  /*01a0*/  PRMT R5, R12, 0x7610, R5 ;  /* 0x000076100c057816 */ /* 0x001fe20000000005 */
[----:B------:R-:W-:Y:S01]  /*01b0*/  IMAD.MOV.U32 R12, RZ, RZ, 0x32 ;  /* 0x00000032ff0c7424 */ /* 0x000fe200078e00ff */
[----:B------:R-:W-:Y:S01]  /*01c0*/  PRMT R4, R0, 0x7610, R4 ;  /* 0x0000761000047816 */ /* 0x000fe20000000004 */
[----:B------:R-:W0:Y:S01]  /*01d0*/  LDCU UR4, c[0x0][0x2f8] ;  /* 0x00005f00ff0477ac */ /* 0x000e220008000800 */
[----:B------:R-:W-:Y:S02]  /*01e0*/  IMAD.MOV.U32 R3, RZ, RZ, 0x74 ;  /* 0x00000074ff037424 */ /* 0x000fe400078e00ff */
[----:B-1----:R-:W-:Y:S02]  /*01f0*/  PRMT R7, R12, 0x7610, R7 ;  /* 0x000076100c077816 */ /* 0x002fe40000000007 */
[----:B------:R-:W-:Y:S01]  /*0200*/  MOV R26, 0x0 ;  /* 0x00000000001a7802 */ /* 0x000fe20000000f00 */
[----:B------:R-:W1:Y:S01]  /*0210*/  LDCU UR5, c[0x0][0x2fc] ;  /* 0x00005f80ff0577ac */ /* 0x000e620008000800 */
[----:B------:R-:W-:Y:S04]  /*0220*/  STL.U8 [R1+0x4], R3 ;  /* 0x0000040301007387 */ /* 0x000fe80000100000 */
[----:B------:R4:W-:Y:S04]  /*0230*/  STL.U8 [R1+0x7], R7 ;  /* 0x0000070701007387 */ /* 0x0009e80000100000 */
[----:B------:R-:W-:Y:S01]  /*0240*/  STL.U8 [R1+0x8], RZ ;  /* 0x000008ff01007387 */ /* 0x000fe20000100000 */
[----:B----4-:R4:W2:Y:S01]  /*0250*/  LDC.64 R6, c[0x4][R26] ;  /* 0x010000001a067b82 */ /* 0x0108a20000000a00 */
[----:B0-----:R-:W-:-:S02]  /*0260*/  IADD3 R18, P0, PT, R1, UR4, RZ ;  /* 0x0000000401127c10 */ /* 0x001fc4000ff1e0ff */
[----:B------:R0:W-:Y:S02]  /*0270*/  STL.U8 [R1+0x6], R5 ;  /* 0x0000060501007387 */ /* 0x0001e40000100000 */
[----:B------:R-:W-:Y:S01]  /*0280*/  IADD3 R16, P1, PT, R18, 0x4, RZ ;  /* 0x0000000412107810 */ /* 0x000fe20007f3e0ff */
[----:B-1----:R-:W-:Y:S01]  /*0290*/  IMAD.X R19, RZ, RZ, UR5, P0 ;  /* 0x00000005ff137e24 */ /* 0x002fe200080e06ff */
[----:B------:R1:W-:Y:S03]  /*02a0*/  STL.U8 [R1+0x5], R4 ;  /* 0x0000050401007387 */ /* 0x0003e60000100000 */
[----:B------:R-:W-:Y:S02]  /*02b0*/  IMAD.X R17, RZ, RZ, R19, P1 ;  /* 0x000000ffff117224 */ /* 0x000fe400008e0613 */
[----:B0-----:R-:W-:Y:S02]  /*02c0*/  HFMA2 R5, -RZ, RZ, 0, 0 ;  /* 0x00000000ff057431 */ /* 0x001fe400000001ff */
[----:B-1----:R-:W-:Y:S01]  /*02d0*/  IMAD.MOV.U32 R4, RZ, RZ, 0xb ;  /* 0x0000000bff047424 */ /* 0x002fe200078e00ff */
[----:B--2---:R-:W-:-:S02]  /*02e0*/  PRMT R0, R25, 0x3340, R22 ;  /* 0x0000334019007816 */ /* 0x004fc40000000016 */
[----:B---3--:R-:W-:-:S04]  /*02f0*/  PRMT R11, R23, 0x3340, R2 ;  /* 0x00003340170b7816 */ /* 0x008fc80000000002 */
[----:B------:R-:W-:-:S05]  /*0300*/  PRMT R0, R11, 0x5410, R0 ;  /* 0x000054100b007816 */ /* 0x000fca0000000000 */
[----:B------:R4:W-:Y:S02]  /*0310*/  STL [R1], R0 ;  /* 0x0000000001007387 */ /* 0x0009e40000100800 */
[----:B------:R-:W-:-:S07]  /*0320*/  LEPC R20, `(.L_x_0) ;  /* 0x000000001014794e */ /* 0x000fce0000000000 */
[----:B----4-:R-:W-:Y:S05]  /*0330*/  CALL.ABS.NOINC R6 ;  /* 0x0000000006007343 */ /* 0x010fea0003c00000 */
.L_x_0:
[----:B------:R-:W-:Y:S02]  /*0340*/  IMAD.MOV.U32 R3, RZ, RZ, 0x76 ;  /* 0x00000076ff037424 */ /* 0x000fe400078e00ff */
[----:B------:R-:W-:Y:S02]  /*0350*/  IMAD.MOV.U32 R8, RZ, RZ, R4 ;  /* 0x000000ffff087224 */ /* 0x000fe400078e0004 */
[----:B------:R-:W-:Y:S02]  /*0360*/  IMAD.MOV.U32 R9, RZ, RZ, R5 ;  /* 0x000000ffff097224 */ /* 0x000fe400078e0005 */
[----:B------:R-:W-:Y:S01]  /*0370*/  IMAD.MOV.U32 R11, RZ, RZ, 0x36 ;  /* 0x00000036ff0b7424 */ /* 0x000fe200078e00ff */
[----:B------:R-:W-:Y:S01]  /*0380*/  MOV R24, R8 ;  /* 0x0000000800187202 */ /* 0x000fe20000000f00 */
[----:B------:R-:W-:Y:S01]  /*0390*/  IMAD.MOV.U32 R6, RZ, RZ, 0x72 ;  /* 0x00000072ff067424 */ /* 0x000fe200078e00ff */
[----:B------:R0:W-:Y:S01]  /*03a0*/  ST.E.U8 desc[UR36][R8.64], R3 ;  /* 0x0000000308007985 */ /* 0x0001e2000c101124 */
[----:B------:R-:W-:-:S02]  /*03b0*/  IMAD.MOV.U32 R7, RZ, RZ, 0x32 ;  /* 0x00000032ff077424 */ /* 0x000fc400078e00ff */
[----:B------:R-:W-:Y:S01]  /*03c0*/  IMAD.MOV.U32 R10, RZ, RZ, 0x75 ;  /* 0x00000075ff0a7424 */ /* 0x000fe200078e00ff */
[----:B------:R-:W-:Y:S01]  /*03d0*/  ST.E.U8 desc[UR36][R8.64+0x1], R6 ;  /* 0x0000010608007985 */ /* 0x000fe2000c101124 */
[----:B------:R-:W-:Y:S02]  /*03e0*/  IMAD.MOV.U32 R0, RZ, RZ, 0x63 ;  /* 0x00000063ff007424 */ /* 0x000fe400078e00ff */
[----:B------:R-:W-:Y:S01]  /*03f0*/  IMAD.MOV.U32 R4, RZ, RZ, 0x67 ;  /* 0x00000067ff047424 */ /* 0x000fe200078e00ff */
[----:B------:R-:W-:Y:S01]  /*0400*/  ST.E.U8 desc[UR36][R8.64+0x6], R7 ;  /* 0x0000060708007985 */ /* 0x000fe2000c101124 */
[----:B------:R-:W-:Y:S02]  /*0410*/  IMAD.MOV.U32 R5, RZ, RZ, 0x61 ;  /* 0x00000061ff057424 */ /* 0x000fe400078e00ff */
[----:B------:R-:W-:Y:S01]  /*0420*/  IMAD.MOV.U32 R27, RZ, RZ, R9 ;  /* 0x000000ffff1b7224 */ /* 0x000fe200078e0009 */
[----:B0-----:R-:W-:Y:S01]  /*0430*/  PRMT R3, R11, 0x7610, R3 ;  /* 0x000076100b037816 */ /* 0x001fe20000000003 */
[----:B------:R-:W-:Y:S04]  /*0440*/  ST.E.U8 desc[UR36][R8.64+0x7], R7 ;  /* 0x0000070708007985 */ /* 0x000fe8000c101124 */
[----:B------:R0:W-:Y:S04]  /*0450*/  ST.E.U8 desc[UR36][R8.64+0x9], R7 ;  /* 0x0000090708007985 */ /* 0x0001e8000c101124 */
[----:B------:R-:W-:Y:S04]  /*0460*/  ST.E.U8 desc[UR36][R8.64+0x2], R10 ;  /* 0x0000020a08007985 */ /* 0x000fe8000c101124 */
[----:B------:R-:W-:Y:S04]  /*0470*/  ST.E.U8 desc[UR36][R8.64+0x5], R0 ;  /* 0x0000050008007985 */ /* 0x000fe8000c101124 */
[----:B------:R-:W-:Y:S01]  /*0480*/  ST.E.U8 desc[UR36][R8.64+0x8], R3 ;  /* 0x0000080308007985 */ /* 0x000fe2000c101124 */
[----:B0-----:R0:W1:Y:S03]  /*0490*/  LDC.64 R6, c[0x4][R26] ;  /* 0x010000001a067b82 */ /* 0x0010660000000a00 */
[----:B------:R-:W-:Y:S04]  /*04a0*/  ST.E.U8 desc[UR36][R8.64+0xa], RZ ;  /* 0x00000aff08007985 */ /* 0x000fe8000c101124 */
[----:B------:R2:W-:Y:S04]  /*04b0*/  ST.E.U8 desc[UR36][R8.64+0x3], R4 ;  /* 0x0000030408007985 */ /* 0x0005e8000c101124 */
[----:B------:R3:W-:Y:S01]  /*04c0*/  ST.E.U8 desc[UR36][R8.64+0x4], R5 ;  /* 0x0000040508007985 */ /* 0x0007e2000c101124 */
[----:B--2---:R-:W-:-:S02]  /*04d0*/  IMAD.MOV.U32 R4, RZ, RZ, 0xb ;  /* 0x0000000bff047424 */ /* 0x004fc400078e00ff */
[----:B0--3--:R-:W-:-:S07]  /*04e0*/  IMAD.MOV.U32 R5, RZ, RZ, RZ ;  /* 0x000000ffff057224 */ /* 0x009fce00078e00ff */
[----:B------:R-:W-:-:S07]  /*04f0*/  LEPC R20, `(.L_x_1) ;  /* 0x000000001014794e */ /* 0x000fce0000000000 */
[----:B-1----:R-:W-:Y:S05]  /*0500*/  CALL.ABS.NOINC R6 ;  /* 0x0000000006007343 */ /* 0x002fea0003c00000 */
.L_x_1:
[C---:B------:R-:W-:Y:S01]  /*0510*/  VIADD R8, R23.reuse, 0x2 ;  /* 0x0000000217087836 */ /* 0x040fe20000000000 */
[----:B------:R-:W-:Y:S01]  /*0520*/  IADD3 R15, PT, PT, R22, 0x4, RZ ;  /* 0x00000004160f7810 */ /* 0x000fe20007ffe0ff */
[----:B------:R-:W-:Y:S01]  /*0530*/  VIADD R29, R23, 0x1 ;  /* 0x00000001171d7836 */ /* 0x000fe20000000000 */
[----:B------:R-:W-:Y:S01]  /*0540*/  ST.E.U8 desc[UR36][R4.64+0xa], RZ ;  /* 0x00000aff04007985 */ /* 0x000fe2000c101124 */
[----:B------:R-:W-:Y:S01]  /*0550*/  VIADD R7, R2, 0xfffffffd ;  /* 0xfffffffd02077836 */ /* 0x000fe20000000000 */
[----:B------:R-:W-:Y:S01]  /*0560*/  PRMT R3, R8, 0x8880, RZ ;  /* 0x0000888008037816 */ /* 0x000fe200000000ff */
[C---:B------:R-:W-:Y:S01]  /*0570*/  VIADD R9, R2.reuse, 0xffffffff ;  /* 0xffffffff02097836 */ /* 0x040fe20000000000 */
[----:B------:R-:W-:Y:S01]  /*0580*/  ST.E.U8 desc[UR36][R4.64], R8 ;  /* 0x0000000804007985 */ /* 0x000fe2000c101124 */
[----:B------:R-:W-:Y:S01]  /*0590*/  VIADD R11, R25, 0x2 ;  /* 0x00000002190b7836 */ /* 0x000fe20000000000 */
[----:B------:R-:W-:Y:S01]  /*05a0*/  ISETP.GE.AND P0, PT, R3, 0x7b, PT ;  /* 0x0000007b0300780c */ /* 0x000fe20003f06270 */
[----:B------:R-:W-:Y:S01]  /*05b0*/  VIADD R3, R2, 0x3 ;  /* 0x0000000302037836 */ /* 0x000fe20000000000 */
[----:B------:R-:W-:Y:S01]  /*05c0*/  ST.E.U8 desc[UR36][R4.64+0x2], R29 ;  /* 0x0000021d04007985 */ /* 0x000fe2000c101124 */
[----:B------:R-:W-:-:S02]  /*05d0*/  VIADD R13, R25, 0xfffffffe ;  /* 0xfffffffe190d7836 */ /* 0x000fc40000000000 */
[----:B------:R-:W-:Y:S01]  /*05e0*/  VIADD R21, R22, 0xfffffffc ;  /* 0xfffffffc16157836 */ /* 0x000fe20000000000 */
[----:B------:R-:W-:Y:S01]  /*05f0*/  ST.E.U8 desc[UR36][R4.64+0x3], R3 ;  /* 0x0000030304007985 */ /* 0x000fe2000c101124 */
[----:B------:R-:W-:-:S03]  /*0600*/  VIADD R0, R23, 0xfffffffe ;  /* 0xfffffffe17007836 */ /* 0x000fc60000000000 */
[----:B------:R-:W-:Y:S02]  /*0610*/  ST.E.U8 desc[UR36][R4.64+0x4], R7 ;  /* 0x0000040704007985 */ /* 0x000fe4000c101124 */
[----:B------:R-:W-:Y:S01]  /*0620*/  PRMT R6, R0, 0x8880, RZ ;  /* 0x0000888000067816 */ /* 0x000fe200000000ff */
[----:B------:R-:W-:Y:S01]  /*0630*/  @P0 VIADD R10, R23, 0xffffffe9 ;  /* 0xffffffe9170a0836 */ /* 0x000fe20000000000 */
[----:B------:R-:W-:Y:S02]  /*0640*/  ST.E.U8 desc[UR36][R4.64+0x5], R9 ;  /* 0x0000050904007985 */ /* 0x000fe4000c101124 */
[----:B------:R-:W-:Y:S02]  /*0650*/  ISETP.GT.AND P1, PT, R6, 0x7a, PT ;  /* 0x0000007a0600780c */ /* 0x000fe40003f24270 */
[----:B------:R-:W-:Y:S04]  /*0660*/  ST.E.U8 desc[UR36][R4.64+0x6], R11 ;  /* 0x0000060b04007985 */ /* 0x000fe8000c101124 */
[----:B------:R-:W-:Y:S04]  /*0670*/  ST.E.U8 desc[UR36][R4.64+0x7], R13 ;  /* 0x0000070d04007985 */ /* 0x000fe8000c101124 */
[----:B------:R-:W-:Y:S04]  /*0680*/  ST.E.U8 desc[UR36][R4.64+0x8], R15 ;  /* 0x0000080f04007985 */ /* 0x000fe8000c101124 */
[----:B------:R-:W-:Y:S04]  /*0690*/  ST.E.U8 desc[UR36][R4.64+0x9], R21 ;  /* 0x0000091504007985 */ /* 0x000fe8000c101124 */
[----:B------:R-:W-:Y:S04]  /*06a0*/  @P0 ST.E.U8 desc[UR36][R4.64], R10 ;  /* 0x0000000a04000985 */ /* 0x000fe8000c101124 */
[----:B------:R0:W-:Y:S02]  /*06b0*/  ST.E.U8 desc[UR36][R4.64+0x1], R0 ;  /* 0x0000010004007985 */ /* 0x0001e4000c101124 */
[----:B0-----:R-:W-:-:S04]  /*06c0*/  PRMT R0, R8, 0x8880, RZ ;  /* 0x0000888008007816 */ /* 0x001fc800000000ff */
[----:B------:R-:W-:-:S04]  /*06d0*/  PRMT R0, R0, 0x7710, RZ ;  /* 0x0000771000007816 */ /* 0x000fc800000000ff */
[----:B------:R-:W-:Y:S01]  /*06e0*/  @P0 PRMT R0, R10, 0x7610, R0 ;  /* 0x000076100a000816 */ /* 0x000fe20000000000 */
[----:B------:R-:W-:Y:S06]  /*06f0*/  @P0 BRA `(.L_x_2) ;  /* 0x00000000001c0947 */ /* 0x000fec0003800000 */
[----:B------:R-:W-:-:S04]  /*0700*/  PRMT R8, R0, 0x9910, RZ ;  /* 0x0000991000087816 */ /* 0x000fc800000000ff */
[----:B------:R-:W-:-:S13]  /*0710*/  ISETP.GT.AND P0, PT, R8, 0x60, PT ;  /* 0x000000600800780c */ /* 0x000fda0003f04270 */
[----:B------:R-:W-:-:S05]  /*0720*/  @!P0 IMAD.MOV R8, RZ, RZ, -R23 ;  /* 0x000000ffff088224 */ /* 0x000fca00078e0a17 */
[----:B------:R-:W-:-:S05]  /*0730*/  @!P0 PRMT R8, R8, 0x7710, RZ ;  /* 0x0000771008088816 */ /* 0x000fca00000000ff */
[----:B------:R-:W-:-:S05]  /*0740*/  @!P0 VIADD R8, R8, 0xffffffc0 ;  /* 0xffffffc008088836 */ /* 0x000fca0000000000 */
[----:B------:R0:W-:Y:S01]  /*0750*/  @!P0 ST.E.U8 desc[UR36][R4.64], R8 ;  /* 0x0000000804008985 */ /* 0x0001e2000c101124 */
[----:B------:R-:W-:-:S07]  /*0760*/  @!P0 PRMT R0, R8, 0x7610, R0 ;  /* 0x0000761008008816 */ /* 0x000fce0000000000 */
.L_x_2:
[----:B------:R-:W-:Y:S05]  /*0770*/  @P1 BRA `(.L_x_3) ;  /* 0x00000000001c1947 */ /* 0x000fea0003800000 */
[----:B------:R-:W-:-:S13]  /*0780*/  ISETP.GT.AND P0, PT, R6, 0x60, PT ;  /* 0x000000600600780c */ /* 0x000fda0003f04270 */
[----:B------:R-:W-:Y:S05]  /*0790*/  @P0 BRA `(.L_x_4) ;  /* 0x00000000001c0947 */ /* 0x000fea0003800000 */
[----:B------:R-:W-:-:S05]  /*07a0*/  IMAD.MOV R6, RZ, RZ, -R23 ;  /* 0x000000ffff067224 */ /* 0x000fca00078e0a17 */
[----:B------:R-:W-:-:S05]  /*07b0*/  PRMT R6, R6, 0x7710, RZ ;  /* 0x0000771006067816 */ /* 0x000fca00000000ff */
[----:B------:R-:W-:-:S05]  /*07c0*/  VIADD R6, R6, 0xffffffc4 ;  /* 0xffffffc406067836 */ /* 0x000fca0000000000 */
[----:B------:R2:W-:Y:S01]  /*07d0*/  ST.E.U8 desc[UR36][R4.64+0x1], R6 ;  /* 0x0000010604007985 */ /* 0x0005e2000c101124 */
[----:B------:R-:W-:Y:S05]  /*07e0*/  BRA `(.L_x_4) ;  /* 0x0000000000087947 */ /* 0x000fea0003800000 */
.L_x_3:
[----:B------:R-:W-:-:S05]  /*07f0*/  VIADD R6, R23, 0xffffffe5 ;  /* 0xffffffe517067836 */ /* 0x000fca0000000000 */
[----:B------:R1:W-:Y:S02]  /*0800*/  ST.E.U8 desc[UR36][R4.64+0x1], R6 ;  /* 0x0000010604007985 */ /* 0x0003e4000c101124 */
.L_x_4:
[----:B-12---:R-:W-:-:S04]  /*0810*/  PRMT R6, R29, 0x8880, RZ ;  /* 0x000088801d067816 */ /* 0x006fc800000000ff */
[----:B------:R-:W-:-:S13]  /*0820*/  ISETP.GT.AND P0, PT, R6, 0x7a, PT ;  /* 0x0000007a0600780c */ /* 0x000fda0003f04270 */
        /* <DEDUP_REMOVED lines=8> */
.L_x_5:
[----:B------:R-:W-:-:S05]  /*08b0*/  VIADD R23, R23, 0xffffffe8 ;  /* 0xffffffe817177836 */ /* 0x000fca0000000000 */
[----:B------:R1:W-:Y:S02]  /*08c0*/  ST.E.U8 desc[UR36][R4.64+0x2], R23 ;  /* 0x0000021704007985 */ /* 0x0003e4000c101124 */
.L_x_6:
[----:B------:R-:W-:-:S04]  /*08d0*/  PRMT R3, R3, 0x8880, RZ ;  /* 0x0000888003037816 */ /* 0x000fc800000000ff */
[----:B------:R-:W-:-:S13]  /*08e0*/  ISETP.GT.AND P0, PT, R3, 0x7a, PT ;  /* 0x0000007a0300780c */ /* 0x000fda0003f04270 */
[----:B------:R-:W-:Y:S05]  /*08f0*/  @P0 BRA `(.L_x_7) ;  /* 0x00000000001c0947 */ /* 0x000fea0003800000 */
[----:B------:R-:W-:-:S13]  /*0900*/  ISETP.GT.AND P0, PT, R3, 0x60, PT ;  /* 0x000000600300780c */ /* 0x000fda0003f04270 */
[----:B------:R-:W-:Y:S05]  /*0910*/  @P0 BRA `(.L_x_8) ;  /* 0x00000000001c0947 */ /* 0x000fea0003800000 */
[----:B------:R-:W-:-:S05]  /*0920*/  IMAD.MOV R3, RZ, RZ, -R2 ;  /* 0x000000ffff037224 */ /* 0x000fca00078e0a02 */
[----:B------:R-:W-:-:S04]  /*0930*/  PRMT R3, R3, 0x7710, RZ ;  /* 0x0000771003037816 */ /* 0x000fc800000000ff */
[----:B------:R-:W-:-:S05]  /*0940*/  IADD3 R3, PT, PT, R3, -0x41, RZ ;  /* 0xffffffbf03037810 */ /* 0x000fca0007ffe0ff */
[----:B------:R4:W-:Y:S01]  /*0950*/  ST.E.U8 desc[UR36][R4.64+0x3], R3 ;  /* 0x0000030304007985 */ /* 0x0009e2000c101124 */
[----:B------:R-:W-:Y:S05]  /*0960*/  BRA `(.L_x_8) ;  /* 0x0000000000087947 */ /* 0x000fea0003800000 */
.L_x_7:
[----:B------:R-:W-:-:S05]  /*0970*/  VIADD R3, R2, 0xffffffea ;  /* 0xffffffea02037836 */ /* 0x000fca0000000000 */
[----:B------:R3:W-:Y:S02]  /*0980*/  ST.E.U8 desc[UR36][R4.64+0x3], R3 ;  /* 0x0000030304007985 */ /* 0x0007e4000c101124 */
.L_x_8:
[----:B---34-:R-:W-:-:S04]  /*0990*/  PRMT R3, R7, 0x8880, RZ ;  /* 0x0000888007037816 */ /* 0x018fc800000000ff */
        /* <DEDUP_REMOVED lines=9> */
.L_x_9:
[----:B------:R-:W-:-:S05]  /*0a30*/  VIADD R3, R2, 0xffffffe4 ;  /* 0xffffffe402037836 */ /* 0x000fca0000000000 */
[----:B------:R3:W-:Y:S02]  /*0a40*/  ST.E.U8 desc[UR36][R4.64+0x4], R3 ;  /* 0x0000040304007985 */ /* 0x0007e4000c101124 */
.L_x_10:
        /* <DEDUP_REMOVED lines=10> */
.L_x_11:
[----:B------:R-:W-:-:S05]  /*0af0*/  VIADD R3, R2, 0xffffffe6 ;  /* 0xffffffe602037836 */ /* 0x000fca0000000000 */
[----:B------:R3:W-:Y:S02]  /*0b00*/  ST.E.U8 desc[UR36][R4.64+0x5], R3 ;  /* 0x0000050304007985 */ /* 0x0007e4000c101124 */
.L_x_12:
[----:B------:R-:W-:Y:S01]  /*0b10*/  PRMT R2, R11, 0x8880, RZ ;  /* 0x000088800b027816 */ /* 0x000fe200000000ff */
[----:B------:R-:W-:Y:S03]  /*0b20*/  BSSY.RECONVERGENT B0, `(.L_x_13) ;  /* 0x000000c000007945 */ /* 0x000fe60003800200 */
[----:B------:R-:W-:-:S13]  /*0b30*/  ISETP.GT.AND P0, PT, R2, 0x39, PT ;  /* 0x000000390200780c */ /* 0x000fda0003f04270 */
[----:B------:R-:W-:Y:S05]  /*0b40*/  @P0 BRA `(.L_x_14) ;  /* 0x00000000001c0947 */ /* 0x000fea0003800000 */
[----:B------:R-:W-:-:S13]  /*0b50*/  ISETP.GT.AND P0, PT, R2, 0x2f, PT ;  /* 0x0000002f0200780c */ /* 0x000fda0003f04270 */
[----:B------:R-:W-:Y:S05]  /*0b60*/  @P0 BRA `(.L_x_15) ;  /* 0x00000000001c0947 */ /* 0x000fea0003800000 */
[----:B---34-:R-:W-:-:S05]  /*0b70*/  IMAD.MOV R3, RZ, RZ, -R25 ;  /* 0x000000ffff037224 */ /* 0x018fca00078e0a19 */
[----:B------:R-:W-:-:S05]  /*0b80*/  PRMT R3, R3, 0x7710, RZ ;  /* 0x0000771003037816 */ /* 0x000fca00000000ff */
[----:B------:R-:W-:-:S05]  /*0b90*/  VIADD R3, R3, 0x5e ;  /* 0x0000005e03037836 */ /* 0x000fca0000000000 */
[----:B------:R3:W-:Y:S01]  /*0ba0*/  ST.E.U8 desc[UR36][R4.64+0x6], R3 ;  /* 0x0000060304007985 */ /* 0x0007e2000c101124 */
[----:B------:R-:W-:Y:S05]  /*0bb0*/  BRA `(.L_x_15) ;  /* 0x0000000000087947 */ /* 0x000fea0003800000 */
.L_x_14:
[----:B---34-:R-:W-:-:S05]  /*0bc0*/  VIADD R3, R25, 0xfffffff9 ;  /* 0xfffffff919037836 */ /* 0x018fca0000000000 */
[----:B------:R3:W-:Y:S02]  /*0bd0*/  ST.E.U8 desc[UR36][R4.64+0x6], R3 ;  /* 0x0000060304007985 */ /* 0x0007e4000c101124 */
.L_x_15:
[----:B------:R-:W-:Y:S05]  /*0be0*/  BSYNC.RECONVERGENT B0 ;  /* 0x0000000000007941 */ /* 0x000fea0003800200 */
.L_x_13:
[----:B------:R-:W-:Y:S01]  /*0bf0*/  PRMT R2, R13, 0x8880, RZ ;  /* 0x000088800d027816 */ /* 0x000fe200000000ff */
[----:B------:R-:W-:Y:S03]  /*0c00*/  BSSY.RECONVERGENT B0, `(.L_x_16) ;  /* 0x000000c000007945 */ /* 0x000fe60003800200 */
[----:B------:R-:W-:-:S13]  /*0c10*/  ISETP.GT.AND P0, PT, R2, 0x39, PT ;  /* 0x000000390200780c */ /* 0x000fda0003f04270 */
[----:B------:R-:W-:Y:S05]  /*0c20*/  @P0 BRA `(.L_x_17) ;  /* 0x00000000001c0947 */ /* 0x000fea0003800000 */
[----:B------:R-:W-:-:S13]  /*0c30*/  ISETP.GT.AND P0, PT, R2, 0x2f, PT ;  /* 0x0000002f0200780c */ /* 0x000fda0003f04270 */
[----:B------:R-:W-:Y:S05]  /*0c40*/  @P0 BRA `(.L_x_18) ;  /* 0x00000000001c0947 */ /* 0x000fea0003800000 */
[----:B---34-:R-:W-:-:S05]  /*0c50*/  IMAD.MOV R3, RZ, RZ, -R25 ;  /* 0x000000ffff037224 */ /* 0x018fca00078e0a19 */
[----:B------:R-:W-:-:S04]  /*0c60*/  PRMT R3, R3, 0x7710, RZ ;  /* 0x0000771003037816 */ /* 0x000fc800000000ff */
[----:B------:R-:W-:-:S05]  /*0c70*/  IADD3 R3, PT, PT, R3, 0x62, RZ ;  /* 0x0000006203037810 */ /* 0x000fca0007ffe0ff */
[----:B------:R3:W-:Y:S01]  /*0c80*/  ST.E.U8 desc[UR36][R4.64+0x7], R3 ;  /* 0x0000070304007985 */ /* 0x0007e2000c101124 */
[----:B------:R-:W-:Y:S05]  /*0c90*/  BRA `(.L_x_18) ;  /* 0x0000000000087947 */ /* 0x000fea0003800000 */
.L_x_17:
[----:B------:R-:W-:-:S05]  /*0ca0*/  VIADD R25, R25, 0xfffffff5 ;  /* 0xfffffff519197836 */ /* 0x000fca0000000000 */
[----:B------:R0:W-:Y:S02]  /*0cb0*/  ST.E.U8 desc[UR36][R4.64+0x7], R25 ;  /* 0x0000071904007985 */ /* 0x0001e4000c101124 */
.L_x_18:
[----:B------:R-:W-:Y:S05]  /*0cc0*/  BSYNC.RECONVERGENT B0 ;  /* 0x0000000000007941 */ /* 0x000fea0003800200 */
.L_x_16:
        /* <DEDUP_REMOVED lines=11> */
.L_x_20:
[----:B---34-:R-:W-:-:S05]  /*0d80*/  VIADD R3, R22, 0xfffffffb ;  /* 0xfffffffb16037836 */ /* 0x018fca0000000000 */
[----:B------:R3:W-:Y:S02]  /*0d90*/  ST.E.U8 desc[UR36][R4.64+0x8], R3 ;  /* 0x0000080304007985 */ /* 0x0007e4000c101124 */
.L_x_21:
[----:B------:R-:W-:Y:S05]  /*0da0*/  BSYNC.RECONVERGENT B0 ;  /* 0x0000000000007941 */ /* 0x000fea0003800200 */
.L_x_19:
        /* <DEDUP_REMOVED lines=11> */
.L_x_23:
[----:B---34-:R-:W-:-:S05]  /*0e60*/  VIADD R3, R22, 0xfffffff3 ;  /* 0xfffffff316037836 */ /* 0x018fca0000000000 */
[----:B------:R3:W-:Y:S02]  /*0e70*/  ST.E.U8 desc[UR36][R4.64+0x9], R3 ;  /* 0x0000090304007985 */ /* 0x0007e4000c101124 */
.L_x_24:
[----:B------:R-:W-:Y:S05]  /*0e80*/  BSYNC.RECONVERGENT B0 ;  /* 0x0000000000007941 */ /* 0x000fea0003800200 */
.L_x_22:
[----:B------:R-:W-:Y:S02]  /*0e90*/  LOP3.LUT P0, RZ, R0, 0xff, RZ, 0xc0, !PT ;  /* 0x000000ff00ff7812 */ /* 0x000fe4000780c0ff */
[----:B------:R-:W-:-:S11]  /*0ea0*/  PRMT R2, RZ, 0x7610, R2 ;  /* 0x00007610ff027816 */ /* 0x000fd60000000002 */
[----:B------:R-:W-:Y:S05]  /*0eb0*/  @!P0 BRA `(.L_x_25) ;  /* 0x0000000000488947 */ /* 0x000fea0003800000 */
[----:B------:R-:W-:Y:S01]  /*0ec0*/  BSSY.RECONVERGENT B0, `(.L_x_25) ;  /* 0x0000011000007945 */ /* 0x000fe20003800200 */
.L_x_27:
[----:B0-----:R-:W-:-:S05]  /*0ed0*/  IMAD.MOV.U32 R25, RZ, RZ, R27 ;  /* 0x000000ffff197224 */ /* 0x001fca00078e001b */
[----:B------:R-:W5:Y:S01]  /*0ee0*/  LD.E.U8 R2, desc[UR36][R24.64] ;  /* 0x0000002418027980 */ /* 0x000f62000c101100 */
[----:B---34-:R-:W-:-:S04]  /*0ef0*/  LOP3.LUT R3, R0, 0xff, RZ, 0xc0, !PT ;  /* 0x000000ff00037812 */ /* 0x018fc800078ec0ff */
[----:B-----5:R-:W-:Y:S02]  /*0f00*/  ISETP.NE.AND P0, PT, R3, R2, PT ;  /* 0x000000020300720c */ /* 0x020fe40003f05270 */
[----:B------:R-:W-:-:S11]  /*0f10*/  PRMT R2, R0, 0x7610, R2 ;  /* 0x0000761000027816 */ /* 0x000fd60000000002 */
[----:B------:R-:W-:Y:S05]  /*0f20*/  @P0 BRA `(.L_x_26) ;  /* 0x0000000000280947 */ /* 0x000fea0003800000 */
[----:B------:R-:W-:Y:S02]  /*0f30*/  IMAD.MOV.U32 R2, RZ, RZ, R4 ;  /* 0x000000ffff027224 */ /* 0x000fe400078e0004 */
[----:B------:R-:W-:-:S05]  /*0f40*/  IMAD.MOV.U32 R3, RZ, RZ, R5 ;  /* 0x000000ffff037224 */ /* 0x000fca00078e0005 */
[----:B------:R-:W3:Y:S01]  /*0f50*/  LD.E.U8 R0, desc[UR36][R2.64+0x1] ;  /* 0x0000012402007980 */ /* 0x000ee2000c101100 */
[----:B------:R-:W-:Y:S02]  /*0f60*/  IADD3 R24, P2, PT, R24, 0x1, RZ ;  /* 0x0000000118187810 */ /* 0x000fe40007f5e0ff */
[----:B-12---:R-:W-:-:S03]  /*0f70*/  IADD3 R4, P1, PT, R4, 0x1, RZ ;  /* 0x0000000104047810 */ /* 0x006fc60007f3e0ff */
[----:B------:R-:W-:Y:S01]  /*0f80*/  IMAD.X R27, RZ, RZ, R27, P2 ;  /* 0x000000ffff1b7224 */ /* 0x000fe200010e061b */
[----:B------:R-:W-:Y:S02]  /*0f90*/  IADD3.X R5, PT, PT, RZ, R5, RZ, P1, !PT ;  /* 0x00000005ff057210 */ /* 0x000fe40000ffe4ff */
[----:B---3--:R-:W-:-:S13]  /*0fa0*/  ISETP.NE.AND P0, PT, R0, RZ, PT ;  /* 0x000000ff0000720c */ /* 0x008fda0003f05270 */
[----:B------:R-:W-:Y:S05]  /*0fb0*/  @P0 BRA `(.L_x_27) ;  /* 0xfffffffc00c40947 */ /* 0x000fea000383ffff */
[----:B------:R-:W-:-:S07]  /*0fc0*/  PRMT R2, RZ, 0x7610, R2 ;  /* 0x00007610ff027816 */ /* 0x000fce0000000002 */
.L_x_26:
[----:B------:R-:W-:Y:S05]  /*0fd0*/  BSYNC.RECONVERGENT B0 ;  /* 0x0000000000007941 */ /* 0x000fea0003800200 */
.L_x_25:
[----:B0-----:R-:W-:-:S05]  /*0fe0*/  IMAD.MOV.U32 R25, RZ, RZ, R27 ;  /* 0x000000ffff197224 */ /* 0x001fca00078e001b */
[----:B------:R-:W5:Y:S01]  /*0ff0*/  LD.E.U8 R24, desc[UR36][R24.64] ;  /* 0x0000002418187980 */ /* 0x000f62000c101100 */
[----:B---34-:R-:W-:-:S04]  /*1000*/  LOP3.LUT R3, R2, 0xff, RZ, 0xc0, !PT ;  /* 0x000000ff02037812 */ /* 0x018fc800078ec0ff */
[----:B-----5:R-:W-:-:S13]  /*1010*/  ISETP.NE.AND P0, PT, R3, R24, PT ;  /* 0x000000180300720c */ /* 0x020fda0003f05270 */
[----:B------:R-:W-:Y:S05]  /*1020*/  @P0 EXIT ;  /* 0x000000000000094d */ /* 0x000fea0003800000 */
[----:B------:R-:W-:Y:S01]  /*1030*/  IMAD.MOV.U32 R10, RZ, RZ, R16 ;  /* 0x000000ffff0a7224 */ /* 0x000fe200078e0010 */
[----:B------:R-:W-:Y:S01]  /*1040*/  MOV R0, 0x8 ;  /* 0x0000000800007802 */ /* 0x000fe20000000f00 */
[----:B------:R-:W-:Y:S01]  /*1050*/  IMAD.MOV.U32 R11, RZ, RZ, R17 ;  /* 0x000000ffff0b7224 */ /* 0x000fe200078e0011 */
[----:B------:R-:W1:Y:S01]  /*1060*/  LDCU.64 UR4, c[0x4][0x10] ;  /* 0x01000200ff0477ac */ /* 0x000e620008000a00 */
[----:B------:R-:W-:Y:S01]  /*1070*/  IMAD.MOV.U32 R8, RZ, RZ, R18 ;  /* 0x000000ffff087224 */ /* 0x000fe200078e0012 */
[----:B------:R0:W3:Y:S01]  /*1080*/  LDC.64 R2, c[0x4][R0] ;  /* 0x0100000000027b82 */ /* 0x0000e20000000a00 */
[----:B------:R-:W-:Y:S01]  /*1090*/  IMAD.MOV.U32 R9, RZ, RZ, R19 ;  /* 0x000000ffff097224 */ /* 0x000fe200078e0013 */
[----:B------:R-:W-:-:S04]  /*10a0*/  IADD3 R6, P0, PT, R18, 0x10, RZ ;  /* 0x0000001012067810 */ /* 0x000fc80007f1e0ff */
[----:B------:R0:W-:Y:S01]  /*10b0*/  STL.128 [R1+0x10], R8 ;  /* 0x0000100801007387 */ /* 0x0001e20000100c00 */
[----:B------:R-:W-:Y:S02]  /*10c0*/  IMAD.X R7, RZ, RZ, R19, P0 ;  /* 0x000000ffff077224 */ /* 0x000fe400000e0613 */
[----:B-12---:R-:W-:Y:S02]  /*10d0*/  IMAD.U32 R4, RZ, RZ, UR4 ;  /* 0x00000004ff047e24 */ /* 0x006fe4000f8e00ff */
[----:B------:R-:W-:-:S07]  /*10e0*/  IMAD.U32 R5, RZ, RZ, UR5 ;  /* 0x00000005ff057e24 */ /* 0x000fce000f8e00ff */
[----:B------:R-:W-:-:S07]  /*10f0*/  LEPC R20, `(.L_x_28) ;  /* 0x000000001014794e */ /* 0x000fce0000000000 */
[----:B0--3--:R-:W-:Y:S05]  /*1100*/  CALL.ABS.NOINC R2 ;  /* 0x0000000002007343 */ /* 0x009fea0003c00000 */
.L_x_28:
[----:B------:R-:W-:Y:S05]  /*1110*/  EXIT ;  /* 0x000000000000794d */ /* 0x000fea0003800000 */
.L_x_29:
[----:B------:R-:W-:-:S00]  /*1120*/  BRA `(.L_x_29) ;  /* 0xfffffffc00fc7947 */ /* 0x000fc0000383ffff */
[----:B------:R-:W-:-:S00]  /*1130*/  NOP ;  /* 0x0000000000007918 */ /* 0x000fc00000000000 */
        /* <DEDUP_REMOVED lines=12> */
.L_x_30:


//--------------------- .nv.global.init           --------------------------
	.section	.nv.global.init,"aw",@progbits
.nv.global.init:
	.type		$str,@object
	.size		$str,(.L_0 - $str)
$str:
        /*0000*/ 	.byte	0x59, 0x6f, 0x75, 0x72, 0x20, 0x70, 0x61, 0x73, 0x73, 0x77, 0x6f, 0x72, 0x64, 0x20, 0x69, 0x73
        /*0010*/ 	.byte	0x20, 0x63, 0x72, 0x61, 0x63, 0x6b, 0x65, 0x64, 0x20, 0x3a, 0x20, 0x25, 0x73, 0x20, 0x3d, 0x20
        /*0020*/ 	.byte	0x25, 0x73, 0x0a, 0x00
.L_0:


//--------------------- .nv.shared.reserved.0     --------------------------
	.section	.nv.shared.reserved.0,"aw",@nobits
	.weak		__nv_reservedSMEM_offset_0_alias
	.size		__nv_reservedSMEM_offset_0_alias, 0, 64
	.other		__nv_reservedSMEM_offset_0_alias,@"STO_CUDA_RESERVED_SHARED STV_DEFAULT"
__nv_reservedSMEM_offset_0_alias:
	.zero		0
	.zero		64


//--------------------- .nv.constant0._Z5crackPcS_ --------------------------
	.section	.nv.constant0._Z5crackPcS_,"a",@progbits
	.sectionflags	@""
	.align	4
.nv.constant0._Z5crackPcS_:
	.zero		912


//--------------------- SYMBOLS --------------------------

	.type		.nv.reservedSmem.offset0,@object
	.size		.nv.reservedSmem.offset0,0x4
	.type		malloc,@function
	.type		vprintf,@function
